//
// Generated by NVIDIA NVVM Compiler
//
// Compiler Build ID: CL-36424714
// Cuda compilation tools, release 13.0, V13.0.88
// Based on NVVM 20.0.0
//

.version 9.0
.target sm_100
.address_size 64

	// .globl	_Z6vecAddPiS_S_

.visible .entry _Z6vecAddPiS_S_(
	.param .u64 .ptr .align 1 _Z6vecAddPiS_S__param_0,
	.param .u64 .ptr .align 1 _Z6vecAddPiS_S__param_1,
	.param .u64 .ptr .align 1 _Z6vecAddPiS_S__param_2
)
{
	.reg .pred 	%p<2>;
	.reg .b32 	%r<8>;
	.reg .b64 	%rd<11>;

	ld.param.u64 	%rd1, [_Z6vecAddPiS_S__param_0];
	ld.param.u64 	%rd2, [_Z6vecAddPiS_S__param_1];
	ld.param.u64 	%rd3, [_Z6vecAddPiS_S__param_2];
	mov.u32 	%r2, %tid.x;
	mov.u32 	%r3, %ntid.x;
	mov.u32 	%r4, %ctaid.x;
	mad.lo.s32 	%r1, %r3, %r4, %r2;
	setp.gt.s32 	%p1, %r1, 104;
	@%p1 bra 	$L__BB0_2;
	cvta.to.global.u64 	%rd4, %rd1;
	cvta.to.global.u64 	%rd5, %rd2;
	cvta.to.global.u64 	%rd6, %rd3;
	mul.wide.s32 	%rd7, %r1, 4;
	add.s64 	%rd8, %rd4, %rd7;
	ld.global.u32 	%r5, [%rd8];
	add.s64 	%rd9, %rd5, %rd7;
	ld.global.u32 	%r6, [%rd9];
	add.s32 	%r7, %r6, %r5;
	add.s64 	%rd10, %rd6, %rd7;
	st.global.u32 	[%rd10], %r7;
$L__BB0_2:
	ret;

}


// ===== COMPILED SASS (sm_100) =====

	.target	sm_100

	.elftype	@"ET_EXEC"


//--------------------- .note.nv.tkinfo           --------------------------
	.section	.note.nv.tkinfo,"",@"SHT_NOTE"
	.sectionflags	@"SHF_NOTE_NV_TKINFO"
	.tkinfo
        /*0018*/ 	.word	0x00000002
        /*0030*/ 	.string	""
        /*0030*/ 	.string	"ptxas"
        /*0030*/ 	.string	"Cuda compilation tools, release 13.0, V13.0.88"
        /*0030*/ 	.string	"Build cuda_13.0.r13.0/compiler.36424714_0"
        /*0030*/ 	.string	"-arch sm_100 -m 64 "



//--------------------- .note.nv.cuinfo           --------------------------
	.section	.note.nv.cuinfo,"",@"SHT_NOTE"
	.sectionflags	@"SHF_NOTE_NV_CUINFO"
        /*0018*/ 	.short	0x0002
        /*001a*/ 	.short	0x0064
        /*001c*/ 	.short	0x0082
	.zero		2


//--------------------- .nv.info                  --------------------------
	.section	.nv.info,"",@"SHT_CUDA_INFO"
	.align	4


	//----- nvinfo : EIATTR_REGCOUNT
	.align		4
        /*0000*/ 	.byte	0x04, 0x2f
        /*0002*/ 	.short	(.L_1 - .L_0)
	.align		4
.L_0:
        /*0004*/ 	.word	index@(_Z6vecAddPiS_S_)
        /*0008*/ 	.word	0x0000000c


	//----- nvinfo : EIATTR_FRAME_SIZE
	.align		4
.L_1:
        /*000c*/ 	.byte	0x04, 0x11
        /*000e*/ 	.short	(.L_3 - .L_2)
	.align		4
.L_2:
        /*0010*/ 	.word	index@(_Z6vecAddPiS_S_)
        /*0014*/ 	.word	0x00000000


	//----- nvinfo : EIATTR_MIN_STACK_SIZE
	.align		4
.L_3:
        /*0018*/ 	.byte	0x04, 0x12
        /*001a*/ 	.short	(.L_5 - .L_4)
	.align		4
.L_4:
        /*001c*/ 	.word	index@(_Z6vecAddPiS_S_)
        /*0020*/ 	.word	0x00000000
.L_5:


//--------------------- .nv.compat                --------------------------
	.section	.nv.compat,"",@"SHT_CUDA_COMPAT_INFO"
	.align	4
        /*0000*/ 	.byte	0x02, 0x09, 0x00, 0x00, 0x02, 0x02, 0x01, 0x00, 0x02, 0x05, 0x05, 0x00, 0x03, 0x07, 0x01, 0x01
        /*0010*/ 	.byte	0x02, 0x03, 0x00, 0x00, 0x02, 0x06, 0x01, 0x00, 0x04, 0x0b, 0x08, 0x00, 0x09, 0x00, 0x00, 0x00
        /*0020*/ 	.byte	0x00, 0x00, 0x00, 0x00


//--------------------- .nv.info._Z6vecAddPiS_S_  --------------------------
	.section	.nv.info._Z6vecAddPiS_S_,"",@"SHT_CUDA_INFO"
	.sectionflags	@""
	.align	4


	//----- nvinfo : EIATTR_CUDA_API_VERSION
	.align		4
        /*0000*/ 	.byte	0x04, 0x37
        /*0002*/ 	.short	(.L_7 - .L_6)
.L_6:
        /*0004*/ 	.word	0x00000082


	//----- nvinfo : EIATTR_KPARAM_INFO
	.align		4
.L_7:
        /*0008*/ 	.byte	0x04, 0x17
        /*000a*/ 	.short	(.L_9 - .L_8)
.L_8:
        /*000c*/ 	.word	0x00000000
        /*0010*/ 	.short	0x0002
        /*0012*/ 	.short	0x0010
        /*0014*/ 	.byte	0x00, 0xf5, 0x21, 0x00


	//----- nvinfo : EIATTR_KPARAM_INFO
	.align		4
.L_9:
        /*0018*/ 	.byte	0x04, 0x17
        /*001a*/ 	.short	(.L_11 - .L_10)
.L_10:
        /*001c*/ 	.word	0x00000000
        /*0020*/ 	.short	0x0001
        /*0022*/ 	.short	0x0008
        /*0024*/ 	.byte	0x00, 0xf5, 0x21, 0x00


	//----- nvinfo : EIATTR_KPARAM_INFO
	.align		4
.L_11:
        /*0028*/ 	.byte	0x04, 0x17
        /*002a*/ 	.short	(.L_13 - .L_12)
.L_12:
        /*002c*/ 	.word	0x00000000
        /*0030*/ 	.short	0x0000
        /*0032*/ 	.short	0x0000
        /*0034*/ 	.byte	0x00, 0xf5, 0x21, 0x00


	//----- nvinfo : EIATTR_SPARSE_MMA_MASK
	.align		4
.L_13:
        /*0038*/ 	.byte	0x03, 0x50
        /*003a*/ 	.short	0x0000


	//----- nvinfo : EIATTR_MAXREG_COUNT
	.align		4
        /*003c*/ 	.byte	0x03, 0x1b
        /*003e*/ 	.short	0x00ff


	//----- nvinfo : EIATTR_MERCURY_ISA_VERSION
	.align		4
        /*0040*/ 	.byte	0x03, 0x5f
        /*0042*/ 	.short	0x0101


	//----- nvinfo : EIATTR_VRC_CTA_INIT_COUNT
	.align		4
        /*0044*/ 	.byte	0x02, 0x4a
	.zero		1
	.zero		1


	//----- nvinfo : EIATTR_EXIT_INSTR_OFFSETS
	.align		4
        /*0048*/ 	.byte	0x04, 0x1c
        /*004a*/ 	.short	(.L_15 - .L_14)


	//   ....[0]....
.L_14:
        /*004c*/ 	.word	0x00000060


	//   ....[1]....
        /*0050*/ 	.word	0x00000120


	//----- nvinfo : EIATTR_CBANK_PARAM_SIZE
	.align		4
.L_15:
        /*0054*/ 	.byte	0x03, 0x19
        /*0056*/ 	.short	0x0018


	//----- nvinfo : EIATTR_PARAM_CBANK
	.align		4
        /*0058*/ 	.byte	0x04, 0x0a
        /*005a*/ 	.short	(.L_17 - .L_16)
	.align		4
.L_16:
        /*005c*/ 	.word	index@(.nv.constant0._Z6vecAddPiS_S_)
        /*0060*/ 	.short	0x0380
        /*0062*/ 	.short	0x0018


	//----- nvinfo : EIATTR_SW_WAR
	.align		4
.L_17:
        /*0064*/ 	.byte	0x04, 0x36
        /*0066*/ 	.short	(.L_19 - .L_18)
.L_18:
        /*0068*/ 	.word	0x00000008
.L_19:


//--------------------- .nv.callgraph             --------------------------
	.section	.nv.callgraph,"",@"SHT_CUDA_CALLGRAPH"
	.align	4
	.sectionentsize	8
	.align		4
        /*0000*/ 	.word	0x00000000
	.align		4
        /*0004*/ 	.word	0xffffffff
	.align		4
        /*0008*/ 	.word	0x00000000
	.align		4
        /*000c*/ 	.word	0xfffffffe
	.align		4
        /*0010*/ 	.word	0x00000000
	.align		4
        /*0014*/ 	.word	0xfffffffd
	.align		4
        /*0018*/ 	.word	0x00000000
	.align		4
        /*001c*/ 	.word	0xfffffffc


//--------------------- .text._Z6vecAddPiS_S_     --------------------------
	.section	.text._Z6vecAddPiS_S_,"ax",@progbits
	.align	128
        .global         _Z6vecAddPiS_S_
        .type           _Z6vecAddPiS_S_,@function
        .size           _Z6vecAddPiS_S_,(.L_x_1 - _Z6vecAddPiS_S_)
        .other          _Z6vecAddPiS_S_,@"STO_CUDA_ENTRY STV_DEFAULT"
_Z6vecAddPiS_S_:
.text._Z6vecAddPiS_S_:
[----:B------:R-:W-:Y:S01]  /*0000*/  LDC R1, c[0x0][0x37c] ;  /* 0x0000df00ff017b82 */ /* 0x000fe20000000800 */
[----:B------:R-:W0:Y:S01]  /*0010*/  S2R R9, SR_TID.X ;  /* 0x0000000000097919 */ /* 0x000e220000002100 */
[----:B------:R-:W0:Y:S01]  /*0020*/  LDCU UR4, c[0x0][0x360] ;  /* 0x00006c00ff0477ac */ /* 0x000e220008000800 */
[----:B------:R-:W0:Y:S02]  /*0030*/  S2R R0, SR_CTAID.X ;  /* 0x0000000000007919 */ /* 0x000e240000002500 */
[----:B0-----:R-:W-:-:S05]  /*0040*/  IMAD R9, R0, UR4, R9 ;  /* 0x0000000400097c24 */ /* 0x001fca000f8e0209 */
[----:B------:R-:W-:-:S13]  /*0050*/  ISETP.GT.AND P0, PT, R9, 0x68, PT ;  /* 0x000000680900780c */ /* 0x000fda0003f04270 */
[----:B------:R-:W-:Y:S05]  /*0060*/  @P0 EXIT ;  /* 0x000000000000094d */ /* 0x000fea0003800000 */
[----:B------:R-:W0:Y:S01]  /*0070*/  LDC.64 R2, c[0x0][0x380] ;  /* 0x0000e000ff027b82 */ /* 0x000e220000000a00 */
[----:B------:R-:W1:Y:S07]  /*0080*/  LDCU.64 UR4, c[0x0][0x358] ;  /* 0x00006b00ff0477ac */ /* 0x000e6e0008000a00 */
[----:B------:R-:W2:Y:S08]  /*0090*/  LDC.64 R4, c[0x0][0x388] ;  /* 0x0000e200ff047b82 */ /* 0x000eb00000000a00 */
[----:B------:R-:W3:Y:S01]  /*00a0*/  LDC.64 R6, c[0x0][0x390] ;  /* 0x0000e400ff067b82 */ /* 0x000ee20000000a00 */
[----:B0-----:R-:W-:-:S06]  /*00b0*/  IMAD.WIDE R2, R9, 0x4, R2 ;  /* 0x0000000409027825 */ /* 0x001fcc00078e0202 */
[----:B-1----:R-:W4:Y:S01]  /*00c0*/  LDG.E R2, desc[UR4][R2.64] ;  /* 0x0000000402027981 */ /* 0x002f22000c1e1900 */
[----:B--2---:R-:W-:-:S06]  /*00d0*/  IMAD.WIDE R4, R9, 0x4, R4 ;  /* 0x0000000409047825 */ /* 0x004fcc00078e0204 */
[----:B------:R-:W4:Y:S01]  /*00e0*/  LDG.E R5, desc[UR4][R4.64] ;  /* 0x0000000404057981 */ /* 0x000f22000c1e1900 */
[----:B---3--:R-:W-:Y:S01]  /*00f0*/  IMAD.WIDE R6, R9, 0x4, R6 ;  /* 0x0000000409067825 */ /* 0x008fe200078e0206 */
[----:B----4-:R-:W-:-:S05]  /*0100*/  IADD3 R9, PT, PT, R2, R5, RZ ;  /* 0x0000000502097210 */ /* 0x010fca0007ffe0ff */
[----:B------:R-:W-:Y:S01]  /*0110*/  STG.E desc[UR4][R6.64], R9 ;  /* 0x0000000906007986 */ /* 0x000fe2000c101904 */
[----:B------:R-:W-:Y:S05]  /*0120*/  EXIT ;  /* 0x000000000000794d */ /* 0x000fea0003800000 */
.L_x_0:
[----:B------:R-:W-:-:S00]  /*0130*/  BRA `(.L_x_0) ;  /* 0xfffffffc00fc7947 */ /* 0x000fc0000383ffff */
[----:B------:R-:W-:-:S00]  /*0140*/  NOP ;  /* 0x0000000000007918 */ /* 0x000fc00000000000 */
        /* <DEDUP_REMOVED lines=11> */
.L_x_1:


//--------------------- .nv.shared.reserved.0     --------------------------
	.section	.nv.shared.reserved.0,"aw",@nobits
	.weak		__nv_reservedSMEM_offset_0_alias
	.size		__nv_reservedSMEM_offset_0_alias, 0, 64
	.other		__nv_reservedSMEM_offset_0_alias,@"STO_CUDA_RESERVED_SHARED STV_DEFAULT"
__nv_reservedSMEM_offset_0_alias:
	.zero		0
	.zero		64


//--------------------- .nv.constant0._Z6vecAddPiS_S_ --------------------------
	.section	.nv.constant0._Z6vecAddPiS_S_,"a",@progbits
	.sectionflags	@""
	.align	4
.nv.constant0._Z6vecAddPiS_S_:
	.zero		920


//--------------------- SYMBOLS --------------------------

	.type		.nv.reservedSmem.offset0,@object
	.size		.nv.reservedSmem.offset0,0x4
